	.headerflags	@"EF_CUDA_TEXMODE_UNIFIED EF_CUDA_64BIT_ADDRESS EF_CUDA_ACCELERATORS EF_CUDA_SM90 EF_CUDA_VIRTUAL_SM(EF_CUDA_SM90)"
	.elftype	@"ET_EXEC"


//--------------------- .nv.info                  --------------------------
	.section	.nv.info,"",@"SHT_CUDA_INFO"
	.align	4


	//----- nvinfo : EIATTR_REGCOUNT
	.align		4
        /*0000*/ 	.byte	0x04, 0x2f
        /*0002*/ 	.short	(.L_1 - .L_0)
	.align		4
.L_0:
        /*0004*/ 	.word	index@(triton_poi_fused_convolution_9)
        /*0008*/ 	.word	0x00000012


	//----- nvinfo : EIATTR_MIN_STACK_SIZE
	.align		4
.L_1:
        /*000c*/ 	.byte	0x04, 0x12
        /*000e*/ 	.short	(.L_3 - .L_2)
	.align		4
.L_2:
        /*0010*/ 	.word	index@(triton_poi_fused_convolution_9)
        /*0014*/ 	.word	0x00000000


	//----- nvinfo : EIATTR_FRAME_SIZE
	.align		4
.L_3:
        /*0018*/ 	.byte	0x04, 0x11
        /*001a*/ 	.short	(.L_5 - .L_4)
	.align		4
.L_4:
        /*001c*/ 	.word	index@(triton_poi_fused_convolution_9)
        /*0020*/ 	.word	0x00000000


	//----- nvinfo : EIATTR_MIN_STACK_SIZE
	.align		4
.L_5:
        /*0024*/ 	.byte	0x04, 0x12
        /*0026*/ 	.short	(.L_7 - .L_6)
	.align		4
.L_6:
        /*0028*/ 	.word	index@(triton_poi_fused_convolution_9)
        /*002c*/ 	.word	0x00000000
.L_7:


//--------------------- .nv.info.triton_poi_fused_convolution_9 --------------------------
	.section	.nv.info.triton_poi_fused_convolution_9,"",@"SHT_CUDA_INFO"
	.sectionflags	@""
	.align	4


	//----- nvinfo : EIATTR_CUDA_API_VERSION
	.align		4
        /*0000*/ 	.byte	0x04, 0x37
        /*0002*/ 	.short	(.L_9 - .L_8)
.L_8:
        /*0004*/ 	.word	0x0000007c


	//----- nvinfo : EIATTR_KPARAM_INFO
	.align		4
.L_9:
        /*0008*/ 	.byte	0x04, 0x17
        /*000a*/ 	.short	(.L_11 - .L_10)
.L_10:
        /*000c*/ 	.word	0x00000000
        /*0010*/ 	.short	0x0002
        /*0012*/ 	.short	0x0010
        /*0014*/ 	.byte	0x00, 0xf0, 0x11, 0x00


	//----- nvinfo : EIATTR_KPARAM_INFO
	.align		4
.L_11:
        /*0018*/ 	.byte	0x04, 0x17
        /*001a*/ 	.short	(.L_13 - .L_12)
.L_12:
        /*001c*/ 	.word	0x00000000
        /*0020*/ 	.short	0x0001
        /*0022*/ 	.short	0x0008
        /*0024*/ 	.byte	0x00, 0xf4, 0x21, 0x00


	//----- nvinfo : EIATTR_KPARAM_INFO
	.align		4
.L_13:
        /*0028*/ 	.byte	0x04, 0x17
        /*002a*/ 	.short	(.L_15 - .L_14)
.L_14:
        /*002c*/ 	.word	0x00000000
        /*0030*/ 	.short	0x0000
        /*0032*/ 	.short	0x0000
        /*0034*/ 	.byte	0x00, 0xf4, 0x21, 0x00


	//----- nvinfo : EIATTR_SPARSE_MMA_MASK
	.align		4
.L_15:
        /*0038*/ 	.byte	0x03, 0x50
        /*003a*/ 	.short	0x0000


	//----- nvinfo : EIATTR_MAXREG_COUNT
	.align		4
        /*003c*/ 	.byte	0x03, 0x1b
        /*003e*/ 	.short	0x00ff


	//----- nvinfo : EIATTR_EXIT_INSTR_OFFSETS
	.align		4
        /*0040*/ 	.byte	0x04, 0x1c
        /*0042*/ 	.short	(.L_17 - .L_16)


	//   ....[0]....
.L_16:
        /*0044*/ 	.word	0x00000260


	//----- nvinfo : EIATTR_REQNTID
	.align		4
.L_17:
        /*0048*/ 	.byte	0x04, 0x10
        /*004a*/ 	.short	(.L_19 - .L_18)
.L_18:
        /*004c*/ 	.word	0x00000080
        /*0050*/ 	.word	0x00000001
        /*0054*/ 	.word	0x00000001


	//----- nvinfo : EIATTR_CBANK_PARAM_SIZE
	.align		4
.L_19:
        /*0058*/ 	.byte	0x03, 0x19
        /*005a*/ 	.short	0x0014


	//----- nvinfo : EIATTR_PARAM_CBANK
	.align		4
        /*005c*/ 	.byte	0x04, 0x0a
        /*005e*/ 	.short	(.L_21 - .L_20)
	.align		4
.L_20:
        /*0060*/ 	.word	index@(.nv.constant0.triton_poi_fused_convolution_9)
        /*0064*/ 	.short	0x0210
        /*0066*/ 	.short	0x0014


	//----- nvinfo : EIATTR_SW_WAR
	.align		4
.L_21:
        /*0068*/ 	.byte	0x04, 0x36
        /*006a*/ 	.short	(.L_23 - .L_22)
.L_22:
        /*006c*/ 	.word	0x00000008
.L_23:


//--------------------- .nv.callgraph             --------------------------
	.section	.nv.callgraph,"",@"SHT_CUDA_CALLGRAPH"
	.align	4
	.sectionentsize	8
	.align		4
        /*0000*/ 	.word	0x00000000
	.align		4
        /*0004*/ 	.word	0xffffffff
	.align		4
        /*0008*/ 	.word	0x00000000
	.align		4
        /*000c*/ 	.word	0xfffffffe
	.align		4
        /*0010*/ 	.word	0x00000000
	.align		4
        /*0014*/ 	.word	0xfffffffd
	.align		4
        /*0018*/ 	.word	0x00000000
	.align		4
        /*001c*/ 	.word	0xfffffffc


//--------------------- .text.triton_poi_fused_convolution_9 --------------------------
	.section	.text.triton_poi_fused_convolution_9,"ax",@progbits
	.align	128
        .global         triton_poi_fused_convolution_9
        .type           triton_poi_fused_convolution_9,@function
        .size           triton_poi_fused_convolution_9,(.L_x_1 - triton_poi_fused_convolution_9)
        .other          triton_poi_fused_convolution_9,@"STO_CUDA_ENTRY STV_DEFAULT"
triton_poi_fused_convolution_9:
.text.triton_poi_fused_convolution_9:
[----:B------:R-:W-:Y:S01]  /*0000*/  LDC R1, c[0x0][0x28] ;  /* 0x00000a00ff017b82 */ /* 0x000fe20000000800 */
[----:B------:R-:W1:Y:S07]  /*0010*/  S2R R0, SR_TID.X ;  /* 0x0000000000007919 */ /* 0x000e6e0000002100 */
[----:B------:R-:W2:Y:S01]  /*0020*/  LDC.64 R2, c[0x0][0x218] ;  /* 0x00008600ff027b82 */ /* 0x000ea20000000a00 */
[----:B------:R-:W-:Y:S01]  /*0030*/  ULDC.64 UR4, c[0x0][0x208] ;  /* 0x0000820000047ab9 */ /* 0x000fe20000000a00 */
[----:B------:R-:W3:Y:S06]  /*0040*/  S2R R5, SR_CTAID.X ;  /* 0x0000000000057919 */ /* 0x000eec0000002500 */
[----:B------:R-:W4:Y:S01]  /*0050*/  LDC.64 R8, c[0x0][0x210] ;  /* 0x00008400ff087b82 */ /* 0x000f220000000a00 */
[----:B-1----:R-:W-:-:S02]  /*0060*/  SHF.L.U32 R0, R0, 0x2, RZ ;  /* 0x0000000200007819 */ /* 0x002fc400000006ff */
[----:B---3--:R-:W-:Y:S02]  /*0070*/  SHF.R.S32.HI R4, RZ, 0x15, R5 ;  /* 0x00000015ff047819 */ /* 0x008fe40000011405 */
[----:B------:R-:W-:Y:S02]  /*0080*/  LOP3.LUT R0, R0, 0x1fc, RZ, 0xc0, !PT ;  /* 0x000001fc00007812 */ /* 0x000fe400078ec0ff */
[----:B------:R-:W-:Y:S02]  /*0090*/  SGXT R4, R4, 0x1 ;  /* 0x000000010404781a */ /* 0x000fe40000000200 */
[----:B------:R-:W-:-:S04]  /*00a0*/  LEA R5, R5, R0, 0xa ;  /* 0x0000000005057211 */ /* 0x000fc800078e50ff */
[----:B------:R-:W-:Y:S01]  /*00b0*/  LEA.HI R4, R4, R5, RZ, 0xc ;  /* 0x0000000504047211 */ /* 0x000fe200078f60ff */
[----:B----4-:R-:W-:-:S04]  /*00c0*/  IMAD.WIDE R8, R5, 0x4, R8 ;  /* 0x0000000405087825 */ /* 0x010fc800078e0208 */
[----:B------:R-:W-:Y:S01]  /*00d0*/  VIADD R0, R4, 0x200 ;  /* 0x0000020004007836 */ /* 0x000fe20000000000 */
[----:B------:R-:W-:-:S04]  /*00e0*/  SHF.R.S32.HI R4, RZ, 0xc, R4 ;  /* 0x0000000cff047819 */ /* 0x000fc80000011404 */
[----:B------:R-:W-:Y:S02]  /*00f0*/  SHF.R.S32.HI R0, RZ, 0xc, R0 ;  /* 0x0000000cff007819 */ /* 0x000fe40000011400 */
[----:B------:R-:W-:Y:S02]  /*0100*/  LEA.HI R6, R4, R4, RZ, 0x6 ;  /* 0x0000000404067211 */ /* 0x000fe400078f30ff */
[----:B------:R-:W-:Y:S02]  /*0110*/  LEA.HI R10, R0, R0, RZ, 0x6 ;  /* 0x00000000000a7211 */ /* 0x000fe400078f30ff */
[----:B------:R-:W-:Y:S02]  /*0120*/  LOP3.LUT R7, R6, 0xffffffc0, RZ, 0xc0, !PT ;  /* 0xffffffc006077812 */ /* 0x000fe400078ec0ff */
[----:B------:R-:W-:Y:S02]  /*0130*/  LOP3.LUT R11, R10, 0xffffffc0, RZ, 0xc0, !PT ;  /* 0xffffffc00a0b7812 */ /* 0x000fe400078ec0ff */
[----:B------:R-:W-:-:S03]  /*0140*/  IADD3 R7, R4, -R7, RZ ;  /* 0x8000000704077210 */ /* 0x000fc60007ffe0ff */
[----:B------:R-:W-:Y:S02]  /*0150*/  IMAD.IADD R13, R0, 0x1, -R11 ;  /* 0x00000001000d7824 */ /* 0x000fe400078e0a0b */
[--C-:B--2---:R-:W-:Y:S02]  /*0160*/  IMAD.WIDE R10, R7, 0x4, R2.reuse ;  /* 0x00000004070a7825 */ /* 0x104fe400078e0202 */
[----:B------:R-:W2:Y:S02]  /*0170*/  LDG.E.128 R4, desc[UR4][R8.64] ;  /* 0x0000000408047981 */ /* 0x000ea4000c1e1d00 */
[----:B------:R-:W-:Y:S02]  /*0180*/  IMAD.WIDE R2, R13, 0x4, R2 ;  /* 0x000000040d027825 */ /* 0x000fe400078e0202 */
[----:B------:R-:W2:Y:S04]  /*0190*/  LDG.E.EL R10, desc[UR4][R10.64] ;  /* 0x000000040a0a7981 */ /* 0x000ea8000c2e1900 */
[----:B------:R-:W3:Y:S04]  /*01a0*/  LDG.E.EL R2, desc[UR4][R2.64] ;  /* 0x0000000402027981 */ /* 0x000ee8000c2e1900 */
[----:B------:R-:W3:Y:S01]  /*01b0*/  LDG.E.128 R12, desc[UR4][R8.64+0x800] ;  /* 0x00080004080c7981 */ /* 0x000ee2000c1e1d00 */
[--C-:B--2---:R-:W-:Y:S01]  /*01c0*/  FADD R4, R4, R10.reuse ;  /* 0x0000000a04047221 */ /* 0x104fe20000000000 */
[--C-:B------:R-:W-:Y:S01]  /*01d0*/  FADD R5, R5, R10.reuse ;  /* 0x0000000a05057221 */ /* 0x100fe20000000000 */
[--C-:B------:R-:W-:Y:S01]  /*01e0*/  FADD R6, R6, R10.reuse ;  /* 0x0000000a06067221 */ /* 0x100fe20000000000 */
[----:B------:R-:W-:Y:S01]  /*01f0*/  FADD R7, R7, R10 ;  /* 0x0000000a07077221 */ /* 0x000fe20000000000 */
[--C-:B---3--:R-:W-:Y:S01]  /*0200*/  FADD R12, R12, R2.reuse ;  /* 0x000000020c0c7221 */ /* 0x108fe20000000000 */
[--C-:B------:R-:W-:Y:S01]  /*0210*/  FADD R13, R13, R2.reuse ;  /* 0x000000020d0d7221 */ /* 0x100fe20000000000 */
[--C-:B------:R-:W-:Y:S01]  /*0220*/  FADD R14, R14, R2.reuse ;  /* 0x000000020e0e7221 */ /* 0x100fe20000000000 */
[----:B------:R-:W-:Y:S01]  /*0230*/  FADD R15, R15, R2 ;  /* 0x000000020f0f7221 */ /* 0x000fe20000000000 */
[----:B------:R-:W-:Y:S04]  /*0240*/  STG.E.128 desc[UR4][R8.64], R4 ;  /* 0x0000000408007986 */ /* 0x000fe8000c101d04 */
[----:B------:R-:W-:Y:S01]  /*0250*/  STG.E.128 desc[UR4][R8.64+0x800], R12 ;  /* 0x0008000c08007986 */ /* 0x000fe2000c101d04 */
[----:B------:R-:W-:Y:S05]  /*0260*/  EXIT ;  /* 0x000000000000794d */ /* 0x000fea0003800000 */
.L_x_0:
[----:B------:R-:W-:-:S00]  /*0270*/  BRA `(.L_x_0) ;  /* 0xfffffffc00fc7947 */ /* 0x000fc0000383ffff */
[----:B------:R-:W-:-:S00]  /*0280*/  NOP ;  /* 0x0000000000007918 */ /* 0x000fc00000000000 */
[----:B------:R-:W-:-:S00]  /*0290*/  NOP ;  /* 0x0000000000007918 */ /* 0x000fc00000000000 */
[----:B------:R-:W-:-:S00]  /*02a0*/  NOP ;  /* 0x0000000000007918 */ /* 0x000fc00000000000 */
[----:B------:R-:W-:-:S00]  /*02b0*/  NOP ;  /* 0x0000000000007918 */ /* 0x000fc00000000000 */
[----:B------:R-:W-:-:S00]  /*02c0*/  NOP ;  /* 0x0000000000007918 */ /* 0x000fc00000000000 */
[----:B------:R-:W-:-:S00]  /*02d0*/  NOP ;  /* 0x0000000000007918 */ /* 0x000fc00000000000 */
[----:B------:R-:W-:-:S00]  /*02e0*/  NOP ;  /* 0x0000000000007918 */ /* 0x000fc00000000000 */
[----:B------:R-:W-:-:S00]  /*02f0*/  NOP ;  /* 0x0000000000007918 */ /* 0x000fc00000000000 */
.L_x_1:


//--------------------- .nv.constant0.triton_poi_fused_convolution_9 --------------------------
	.section	.nv.constant0.triton_poi_fused_convolution_9,"a",@progbits
	.sectionflags	@""
	.align	4
.nv.constant0.triton_poi_fused_convolution_9:
	.zero		548
